//
// Generated by NVIDIA NVVM Compiler
//
// Compiler Build ID: CL-36424714
// Cuda compilation tools, release 13.0, V13.0.88
// Based on NVVM 20.0.0
//

.version 9.0
.target sm_100
.address_size 64

	// .globl	_Z2k1Pfi

.visible .entry _Z2k1Pfi(
	.param .u64 .ptr .align 1 _Z2k1Pfi_param_0,
	.param .u32 _Z2k1Pfi_param_1
)
{
	.reg .pred 	%p<2>;
	.reg .b32 	%r<6>;
	.reg .b32 	%f<3>;
	.reg .b64 	%rd<5>;

	ld.param.u64 	%rd1, [_Z2k1Pfi_param_0];
	ld.param.u32 	%r2, [_Z2k1Pfi_param_1];
	mov.u32 	%r3, %ctaid.x;
	mov.u32 	%r4, %ntid.x;
	mov.u32 	%r5, %tid.x;
	mad.lo.s32 	%r1, %r3, %r4, %r5;
	setp.ge.s32 	%p1, %r1, %r2;
	@%p1 bra 	$L__BB0_2;
	cvta.to.global.u64 	%rd2, %rd1;
	mul.wide.s32 	%rd3, %r1, 4;
	add.s64 	%rd4, %rd2, %rd3;
	ld.global.f32 	%f1, [%rd4];
	add.f32 	%f2, %f1, %f1;
	st.global.f32 	[%rd4], %f2;
$L__BB0_2:
	ret;

}
	// .globl	_Z2k2Pfi
.visible .entry _Z2k2Pfi(
	.param .u64 .ptr .align 1 _Z2k2Pfi_param_0,
	.param .u32 _Z2k2Pfi_param_1
)
{
	.reg .pred 	%p<2>;
	.reg .b32 	%r<6>;
	.reg .b32 	%f<3>;
	.reg .b64 	%rd<5>;

	ld.param.u64 	%rd1, [_Z2k2Pfi_param_0];
	ld.param.u32 	%r2, [_Z2k2Pfi_param_1];
	mov.u32 	%r3, %ctaid.x;
	mov.u32 	%r4, %ntid.x;
	mov.u32 	%r5, %tid.x;
	mad.lo.s32 	%r1, %r3, %r4, %r5;
	setp.ge.s32 	%p1, %r1, %r2;
	@%p1 bra 	$L__BB1_2;
	cvta.to.global.u64 	%rd2, %rd1;
	mul.wide.s32 	%rd3, %r1, 4;
	add.s64 	%rd4, %rd2, %rd3;
	ld.global.f32 	%f1, [%rd4];
	add.f32 	%f2, %f1, 0f3F800000;
	st.global.f32 	[%rd4], %f2;
$L__BB1_2:
	ret;

}


// ===== COMPILED SASS (sm_100) =====

	.target	sm_100

	.elftype	@"ET_EXEC"


//--------------------- .note.nv.tkinfo           --------------------------
	.section	.note.nv.tkinfo,"",@"SHT_NOTE"
	.sectionflags	@"SHF_NOTE_NV_TKINFO"
	.tkinfo
        /*0018*/ 	.word	0x00000002
        /*0030*/ 	.string	""
        /*0030*/ 	.string	"ptxas"
        /*0030*/ 	.string	"Cuda compilation tools, release 13.0, V13.0.88"
        /*0030*/ 	.string	"Build cuda_13.0.r13.0/compiler.36424714_0"
        /*0030*/ 	.string	"-arch sm_100 -m 64 "



//--------------------- .note.nv.cuinfo           --------------------------
	.section	.note.nv.cuinfo,"",@"SHT_NOTE"
	.sectionflags	@"SHF_NOTE_NV_CUINFO"
        /*0018*/ 	.short	0x0002
        /*001a*/ 	.short	0x0064
        /*001c*/ 	.short	0x0082
	.zero		2


//--------------------- .nv.info                  --------------------------
	.section	.nv.info,"",@"SHT_CUDA_INFO"
	.align	4


	//----- nvinfo : EIATTR_REGCOUNT
	.align		4
        /*0000*/ 	.byte	0x04, 0x2f
        /*0002*/ 	.short	(.L_1 - .L_0)
	.align		4
.L_0:
        /*0004*/ 	.word	index@(_Z2k1Pfi)
        /*0008*/ 	.word	0x00000008


	//----- nvinfo : EIATTR_FRAME_SIZE
	.align		4
.L_1:
        /*000c*/ 	.byte	0x04, 0x11
        /*000e*/ 	.short	(.L_3 - .L_2)
	.align		4
.L_2:
        /*0010*/ 	.word	index@(_Z2k1Pfi)
        /*0014*/ 	.word	0x00000000


	//----- nvinfo : EIATTR_REGCOUNT
	.align		4
.L_3:
        /*0018*/ 	.byte	0x04, 0x2f
        /*001a*/ 	.short	(.L_5 - .L_4)
	.align		4
.L_4:
        /*001c*/ 	.word	index@(_Z2k2Pfi)
        /*0020*/ 	.word	0x00000008


	//----- nvinfo : EIATTR_FRAME_SIZE
	.align		4
.L_5:
        /*0024*/ 	.byte	0x04, 0x11
        /*0026*/ 	.short	(.L_7 - .L_6)
	.align		4
.L_6:
        /*0028*/ 	.word	index@(_Z2k2Pfi)
        /*002c*/ 	.word	0x00000000


	//----- nvinfo : EIATTR_MIN_STACK_SIZE
	.align		4
.L_7:
        /*0030*/ 	.byte	0x04, 0x12
        /*0032*/ 	.short	(.L_9 - .L_8)
	.align		4
.L_8:
        /*0034*/ 	.word	index@(_Z2k2Pfi)
        /*0038*/ 	.word	0x00000000


	//----- nvinfo : EIATTR_MIN_STACK_SIZE
	.align		4
.L_9:
        /*003c*/ 	.byte	0x04, 0x12
        /*003e*/ 	.short	(.L_11 - .L_10)
	.align		4
.L_10:
        /*0040*/ 	.word	index@(_Z2k1Pfi)
        /*0044*/ 	.word	0x00000000
.L_11:


//--------------------- .nv.compat                --------------------------
	.section	.nv.compat,"",@"SHT_CUDA_COMPAT_INFO"
	.align	4
        /*0000*/ 	.byte	0x02, 0x09, 0x00, 0x00, 0x02, 0x02, 0x01, 0x00, 0x02, 0x05, 0x05, 0x00, 0x03, 0x07, 0x01, 0x01
        /*0010*/ 	.byte	0x02, 0x03, 0x00, 0x00, 0x02, 0x06, 0x01, 0x00, 0x04, 0x0b, 0x08, 0x00, 0x09, 0x00, 0x00, 0x00
        /*0020*/ 	.byte	0x00, 0x00, 0x00, 0x00


//--------------------- .nv.info._Z2k2Pfi         --------------------------
	.section	.nv.info._Z2k2Pfi,"",@"SHT_CUDA_INFO"
	.sectionflags	@""
	.align	4


	//----- nvinfo : EIATTR_CUDA_API_VERSION
	.align		4
        /*0000*/ 	.byte	0x04, 0x37
        /*0002*/ 	.short	(.L_13 - .L_12)
.L_12:
        /*0004*/ 	.word	0x00000082


	//----- nvinfo : EIATTR_KPARAM_INFO
	.align		4
.L_13:
        /*0008*/ 	.byte	0x04, 0x17
        /*000a*/ 	.short	(.L_15 - .L_14)
.L_14:
        /*000c*/ 	.word	0x00000000
        /*0010*/ 	.short	0x0001
        /*0012*/ 	.short	0x0008
        /*0014*/ 	.byte	0x00, 0xf0, 0x11, 0x00


	//----- nvinfo : EIATTR_KPARAM_INFO
	.align		4
.L_15:
        /*0018*/ 	.byte	0x04, 0x17
        /*001a*/ 	.short	(.L_17 - .L_16)
.L_16:
        /*001c*/ 	.word	0x00000000
        /*0020*/ 	.short	0x0000
        /*0022*/ 	.short	0x0000
        /*0024*/ 	.byte	0x00, 0xf5, 0x21, 0x00


	//----- nvinfo : EIATTR_SPARSE_MMA_MASK
	.align		4
.L_17:
        /*0028*/ 	.byte	0x03, 0x50
        /*002a*/ 	.short	0x0000


	//----- nvinfo : EIATTR_MAXREG_COUNT
	.align		4
        /*002c*/ 	.byte	0x03, 0x1b
        /*002e*/ 	.short	0x00ff


	//----- nvinfo : EIATTR_MERCURY_ISA_VERSION
	.align		4
        /*0030*/ 	.byte	0x03, 0x5f
        /*0032*/ 	.short	0x0101


	//----- nvinfo : EIATTR_VRC_CTA_INIT_COUNT
	.align		4
        /*0034*/ 	.byte	0x02, 0x4a
	.zero		1
	.zero		1


	//----- nvinfo : EIATTR_EXIT_INSTR_OFFSETS
	.align		4
        /*0038*/ 	.byte	0x04, 0x1c
        /*003a*/ 	.short	(.L_19 - .L_18)


	//   ....[0]....
.L_18:
        /*003c*/ 	.word	0x00000070


	//   ....[1]....
        /*0040*/ 	.word	0x000000e0


	//----- nvinfo : EIATTR_CBANK_PARAM_SIZE
	.align		4
.L_19:
        /*0044*/ 	.byte	0x03, 0x19
        /*0046*/ 	.short	0x000c


	//----- nvinfo : EIATTR_PARAM_CBANK
	.align		4
        /*0048*/ 	.byte	0x04, 0x0a
        /*004a*/ 	.short	(.L_21 - .L_20)
	.align		4
.L_20:
        /*004c*/ 	.word	index@(.nv.constant0._Z2k2Pfi)
        /*0050*/ 	.short	0x0380
        /*0052*/ 	.short	0x000c


	//----- nvinfo : EIATTR_SW_WAR
	.align		4
.L_21:
        /*0054*/ 	.byte	0x04, 0x36
        /*0056*/ 	.short	(.L_23 - .L_22)
.L_22:
        /*0058*/ 	.word	0x00000008
.L_23:


//--------------------- .nv.info._Z2k1Pfi         --------------------------
	.section	.nv.info._Z2k1Pfi,"",@"SHT_CUDA_INFO"
	.sectionflags	@""
	.align	4


	//----- nvinfo : EIATTR_CUDA_API_VERSION
	.align		4
        /*0000*/ 	.byte	0x04, 0x37
        /*0002*/ 	.short	(.L_25 - .L_24)
.L_24:
        /*0004*/ 	.word	0x00000082


	//----- nvinfo : EIATTR_KPARAM_INFO
	.align		4
.L_25:
        /*0008*/ 	.byte	0x04, 0x17
        /*000a*/ 	.short	(.L_27 - .L_26)
.L_26:
        /*000c*/ 	.word	0x00000000
        /*0010*/ 	.short	0x0001
        /*0012*/ 	.short	0x0008
        /*0014*/ 	.byte	0x00, 0xf0, 0x11, 0x00


	//----- nvinfo : EIATTR_KPARAM_INFO
	.align		4
.L_27:
        /*0018*/ 	.byte	0x04, 0x17
        /*001a*/ 	.short	(.L_29 - .L_28)
.L_28:
        /*001c*/ 	.word	0x00000000
        /*0020*/ 	.short	0x0000
        /*0022*/ 	.short	0x0000
        /*0024*/ 	.byte	0x00, 0xf5, 0x21, 0x00


	//----- nvinfo : EIATTR_SPARSE_MMA_MASK
	.align		4
.L_29:
        /*0028*/ 	.byte	0x03, 0x50
        /*002a*/ 	.short	0x0000


	//----- nvinfo : EIATTR_MAXREG_COUNT
	.align		4
        /*002c*/ 	.byte	0x03, 0x1b
        /*002e*/ 	.short	0x00ff


	//----- nvinfo : EIATTR_MERCURY_ISA_VERSION
	.align		4
        /*0030*/ 	.byte	0x03, 0x5f
        /*0032*/ 	.short	0x0101


	//----- nvinfo : EIATTR_VRC_CTA_INIT_COUNT
	.align		4
        /*0034*/ 	.byte	0x02, 0x4a
	.zero		1
	.zero		1


	//----- nvinfo : EIATTR_EXIT_INSTR_OFFSETS
	.align		4
        /*0038*/ 	.byte	0x04, 0x1c
        /*003a*/ 	.short	(.L_31 - .L_30)


	//   ....[0]....
.L_30:
        /*003c*/ 	.word	0x00000070


	//   ....[1]....
        /*0040*/ 	.word	0x000000e0


	//----- nvinfo : EIATTR_CBANK_PARAM_SIZE
	.align		4
.L_31:
        /*0044*/ 	.byte	0x03, 0x19
        /*0046*/ 	.short	0x000c


	//----- nvinfo : EIATTR_PARAM_CBANK
	.align		4
        /*0048*/ 	.byte	0x04, 0x0a
        /*004a*/ 	.short	(.L_33 - .L_32)
	.align		4
.L_32:
        /*004c*/ 	.word	index@(.nv.constant0._Z2k1Pfi)
        /*0050*/ 	.short	0x0380
        /*0052*/ 	.short	0x000c


	//----- nvinfo : EIATTR_SW_WAR
	.align		4
.L_33:
        /*0054*/ 	.byte	0x04, 0x36
        /*0056*/ 	.short	(.L_35 - .L_34)
.L_34:
        /*0058*/ 	.word	0x00000008
.L_35:


//--------------------- .nv.callgraph             --------------------------
	.section	.nv.callgraph,"",@"SHT_CUDA_CALLGRAPH"
	.align	4
	.sectionentsize	8
	.align		4
        /*0000*/ 	.word	0x00000000
	.align		4
        /*0004*/ 	.word	0xffffffff
	.align		4
        /*0008*/ 	.word	0x00000000
	.align		4
        /*000c*/ 	.word	0xfffffffe
	.align		4
        /*0010*/ 	.word	0x00000000
	.align		4
        /*0014*/ 	.word	0xfffffffd
	.align		4
        /*0018*/ 	.word	0x00000000
	.align		4
        /*001c*/ 	.word	0xfffffffc


//--------------------- .text._Z2k2Pfi            --------------------------
	.section	.text._Z2k2Pfi,"ax",@progbits
	.align	128
        .global         _Z2k2Pfi
        .type           _Z2k2Pfi,@function
        .size           _Z2k2Pfi,(.L_x_2 - _Z2k2Pfi)
        .other          _Z2k2Pfi,@"STO_CUDA_ENTRY STV_DEFAULT"
_Z2k2Pfi:
.text._Z2k2Pfi:
[----:B------:R-:W-:Y:S01]  /*0000*/  LDC R1, c[0x0][0x37c] ;  /* 0x0000df00ff017b82 */ /* 0x000fe20000000800 */
[----:B------:R-:W0:Y:S07]  /*0010*/  S2R R0, SR_TID.X ;  /* 0x0000000000007919 */ /* 0x000e2e0000002100 */
[----:B------:R-:W0:Y:S01]  /*0020*/  S2UR UR4, SR_CTAID.X ;  /* 0x00000000000479c3 */ /* 0x000e220000002500 */
[----:B------:R-:W1:Y:S07]  /*0030*/  LDCU UR5, c[0x0][0x388] ;  /* 0x00007100ff0577ac */ /* 0x000e6e0008000800 */
[----:B------:R-:W0:Y:S02]  /*0040*/  LDC R5, c[0x0][0x360] ;  /* 0x0000d800ff057b82 */ /* 0x000e240000000800 */
[----:B0-----:R-:W-:-:S05]  /*0050*/  IMAD R5, R5, UR4, R0 ;  /* 0x0000000405057c24 */ /* 0x001fca000f8e0200 */
[----:B-1----:R-:W-:-:S13]  /*0060*/  ISETP.GE.AND P0, PT, R5, UR5, PT ;  /* 0x0000000505007c0c */ /* 0x002fda000bf06270 */
[----:B------:R-:W-:Y:S05]  /*0070*/  @P0 EXIT ;  /* 0x000000000000094d */ /* 0x000fea0003800000 */
[----:B------:R-:W0:Y:S01]  /*0080*/  LDC.64 R2, c[0x0][0x380] ;  /* 0x0000e000ff027b82 */ /* 0x000e220000000a00 */
[----:B------:R-:W1:Y:S01]  /*0090*/  LDCU.64 UR4, c[0x0][0x358] ;  /* 0x00006b00ff0477ac */ /* 0x000e620008000a00 */
[----:B0-----:R-:W-:-:S05]  /*00a0*/  IMAD.WIDE R2, R5, 0x4, R2 ;  /* 0x0000000405027825 */ /* 0x001fca00078e0202 */
[----:B-1----:R-:W2:Y:S02]  /*00b0*/  LDG.E R0, desc[UR4][R2.64] ;  /* 0x0000000402007981 */ /* 0x002ea4000c1e1900 */
[----:B--2---:R-:W-:-:S05]  /*00c0*/  FADD R5, R0, 1 ;  /* 0x3f80000000057421 */ /* 0x004fca0000000000 */
[----:B------:R-:W-:Y:S01]  /*00d0*/  STG.E desc[UR4][R2.64], R5 ;  /* 0x0000000502007986 */ /* 0x000fe2000c101904 */
[----:B------:R-:W-:Y:S05]  /*00e0*/  EXIT ;  /* 0x000000000000794d */ /* 0x000fea0003800000 */
.L_x_0:
[----:B------:R-:W-:-:S00]  /*00f0*/  BRA `(.L_x_0) ;  /* 0xfffffffc00fc7947 */ /* 0x000fc0000383ffff */
[----:B------:R-:W-:-:S00]  /*0100*/  NOP ;  /* 0x0000000000007918 */ /* 0x000fc00000000000 */
[----:B------:R-:W-:-:S00]  /*0110*/  NOP ;  /* 0x0000000000007918 */ /* 0x000fc00000000000 */
[----:B------:R-:W-:-:S00]  /*0120*/  NOP ;  /* 0x0000000000007918 */ /* 0x000fc00000000000 */
[----:B------:R-:W-:-:S00]  /*0130*/  NOP ;  /* 0x0000000000007918 */ /* 0x000fc00000000000 */
[----:B------:R-:W-:-:S00]  /*0140*/  NOP ;  /* 0x0000000000007918 */ /* 0x000fc00000000000 */
[----:B------:R-:W-:-:S00]  /*0150*/  NOP ;  /* 0x0000000000007918 */ /* 0x000fc00000000000 */
[----:B------:R-:W-:-:S00]  /*0160*/  NOP ;  /* 0x0000000000007918 */ /* 0x000fc00000000000 */
[----:B------:R-:W-:-:S00]  /*0170*/  NOP ;  /* 0x0000000000007918 */ /* 0x000fc00000000000 */
.L_x_2:


//--------------------- .text._Z2k1Pfi            --------------------------
	.section	.text._Z2k1Pfi,"ax",@progbits
	.align	128
        .global         _Z2k1Pfi
        .type           _Z2k1Pfi,@function
        .size           _Z2k1Pfi,(.L_x_3 - _Z2k1Pfi)
        .other          _Z2k1Pfi,@"STO_CUDA_ENTRY STV_DEFAULT"
_Z2k1Pfi:
.text._Z2k1Pfi:
        /* <DEDUP_REMOVED lines=12> */
[----:B--2---:R-:W-:-:S05]  /*00c0*/  FADD R5, R0, R0 ;  /* 0x0000000000057221 */ /* 0x004fca0000000000 */
[----:B------:R-:W-:Y:S01]  /*00d0*/  STG.E desc[UR4][R2.64], R5 ;  /* 0x0000000502007986 */ /* 0x000fe2000c101904 */
[----:B------:R-:W-:Y:S05]  /*00e0*/  EXIT ;  /* 0x000000000000794d */ /* 0x000fea0003800000 */
.L_x_1:
        /* <DEDUP_REMOVED lines=9> */
.L_x_3:


//--------------------- .nv.shared.reserved.0     --------------------------
	.section	.nv.shared.reserved.0,"aw",@nobits
	.weak		__nv_reservedSMEM_offset_0_alias
	.size		__nv_reservedSMEM_offset_0_alias, 0, 64
	.other		__nv_reservedSMEM_offset_0_alias,@"STO_CUDA_RESERVED_SHARED STV_DEFAULT"
__nv_reservedSMEM_offset_0_alias:
	.zero		0
	.zero		64


//--------------------- .nv.constant0._Z2k2Pfi    --------------------------
	.section	.nv.constant0._Z2k2Pfi,"a",@progbits
	.sectionflags	@""
	.align	4
.nv.constant0._Z2k2Pfi:
	.zero		908


//--------------------- .nv.constant0._Z2k1Pfi    --------------------------
	.section	.nv.constant0._Z2k1Pfi,"a",@progbits
	.sectionflags	@""
	.align	4
.nv.constant0._Z2k1Pfi:
	.zero		908


//--------------------- SYMBOLS --------------------------

	.type		.nv.reservedSmem.offset0,@object
	.size		.nv.reservedSmem.offset0,0x4
